//
// Generated by NVIDIA NVVM Compiler
//
// Compiler Build ID: CL-36424714
// Cuda compilation tools, release 13.0, V13.0.88
// Based on NVVM 20.0.0
//

.version 9.0
.target sm_100
.address_size 64

	// .globl	_Z10stencil_ldPiS_
// _ZZ10stencil_ldPiS_E4temp has been demoted

.visible .entry _Z10stencil_ldPiS_(
	.param .u64 .ptr .align 1 _Z10stencil_ldPiS__param_0,
	.param .u64 .ptr .align 1 _Z10stencil_ldPiS__param_1
)
{
	.reg .pred 	%p<2>;
	.reg .b32 	%r<24>;
	.reg .b64 	%rd<9>;
	// demoted variable
	.shared .align 4 .b8 _ZZ10stencil_ldPiS_E4temp[2072];
	ld.param.u64 	%rd3, [_Z10stencil_ldPiS__param_0];
	ld.param.u64 	%rd2, [_Z10stencil_ldPiS__param_1];
	cvta.to.global.u64 	%rd4, %rd3;
	mov.u32 	%r3, %tid.x;
	mov.u32 	%r4, %ctaid.x;
	mov.u32 	%r5, %ntid.x;
	mad.lo.s32 	%r1, %r4, %r5, %r3;
	mul.wide.s32 	%rd5, %r1, 4;
	add.s64 	%rd1, %rd4, %rd5;
	ld.global.u32 	%r6, [%rd1];
	shl.b32 	%r7, %r3, 2;
	mov.u32 	%r8, _ZZ10stencil_ldPiS_E4temp;
	add.s32 	%r2, %r8, %r7;
	st.shared.u32 	[%r2+12], %r6;
	setp.gt.u32 	%p1, %r3, 2;
	@%p1 bra 	$L__BB0_2;
	ld.global.u32 	%r9, [%rd1+-12];
	st.shared.u32 	[%r2], %r9;
	ld.global.u32 	%r10, [%rd1+2048];
	st.shared.u32 	[%r2+2060], %r10;
$L__BB0_2:
	bar.sync 	0;
	ld.shared.u32 	%r11, [%r2];
	ld.shared.u32 	%r12, [%r2+4];
	add.s32 	%r13, %r12, %r11;
	ld.shared.u32 	%r14, [%r2+8];
	add.s32 	%r15, %r14, %r13;
	ld.shared.u32 	%r16, [%r2+12];
	add.s32 	%r17, %r16, %r15;
	ld.shared.u32 	%r18, [%r2+16];
	add.s32 	%r19, %r18, %r17;
	ld.shared.u32 	%r20, [%r2+20];
	add.s32 	%r21, %r20, %r19;
	ld.shared.u32 	%r22, [%r2+24];
	add.s32 	%r23, %r22, %r21;
	cvta.to.global.u64 	%rd6, %rd2;
	add.s64 	%rd8, %rd6, %rd5;
	st.global.u32 	[%rd8], %r23;
	ret;

}


// ===== COMPILED SASS (sm_100) =====

	.target	sm_100

	.elftype	@"ET_EXEC"


//--------------------- .note.nv.tkinfo           --------------------------
	.section	.note.nv.tkinfo,"",@"SHT_NOTE"
	.sectionflags	@"SHF_NOTE_NV_TKINFO"
	.tkinfo
        /*0018*/ 	.word	0x00000002
        /*0030*/ 	.string	""
        /*0030*/ 	.string	"ptxas"
        /*0030*/ 	.string	"Cuda compilation tools, release 13.0, V13.0.88"
        /*0030*/ 	.string	"Build cuda_13.0.r13.0/compiler.36424714_0"
        /*0030*/ 	.string	"-arch sm_100 -m 64 "



//--------------------- .note.nv.cuinfo           --------------------------
	.section	.note.nv.cuinfo,"",@"SHT_NOTE"
	.sectionflags	@"SHF_NOTE_NV_CUINFO"
        /*0018*/ 	.short	0x0002
        /*001a*/ 	.short	0x0064
        /*001c*/ 	.short	0x0082
	.zero		2


//--------------------- .nv.info                  --------------------------
	.section	.nv.info,"",@"SHT_CUDA_INFO"
	.align	4


	//----- nvinfo : EIATTR_REGCOUNT
	.align		4
        /*0000*/ 	.byte	0x04, 0x2f
        /*0002*/ 	.short	(.L_1 - .L_0)
	.align		4
.L_0:
        /*0004*/ 	.word	index@(_Z10stencil_ldPiS_)
        /*0008*/ 	.word	0x00000011


	//----- nvinfo : EIATTR_FRAME_SIZE
	.align		4
.L_1:
        /*000c*/ 	.byte	0x04, 0x11
        /*000e*/ 	.short	(.L_3 - .L_2)
	.align		4
.L_2:
        /*0010*/ 	.word	index@(_Z10stencil_ldPiS_)
        /*0014*/ 	.word	0x00000000


	//----- nvinfo : EIATTR_MIN_STACK_SIZE
	.align		4
.L_3:
        /*0018*/ 	.byte	0x04, 0x12
        /*001a*/ 	.short	(.L_5 - .L_4)
	.align		4
.L_4:
        /*001c*/ 	.word	index@(_Z10stencil_ldPiS_)
        /*0020*/ 	.word	0x00000000
.L_5:


//--------------------- .nv.compat                --------------------------
	.section	.nv.compat,"",@"SHT_CUDA_COMPAT_INFO"
	.align	4
        /*0000*/ 	.byte	0x02, 0x09, 0x00, 0x00, 0x02, 0x02, 0x01, 0x00, 0x02, 0x05, 0x05, 0x00, 0x03, 0x07, 0x01, 0x01
        /*0010*/ 	.byte	0x02, 0x03, 0x00, 0x00, 0x02, 0x06, 0x01, 0x00, 0x04, 0x0b, 0x08, 0x00, 0x09, 0x00, 0x00, 0x00
        /*0020*/ 	.byte	0x00, 0x00, 0x00, 0x00


//--------------------- .nv.info._Z10stencil_ldPiS_ --------------------------
	.section	.nv.info._Z10stencil_ldPiS_,"",@"SHT_CUDA_INFO"
	.sectionflags	@""
	.align	4


	//----- nvinfo : EIATTR_CUDA_API_VERSION
	.align		4
        /*0000*/ 	.byte	0x04, 0x37
        /*0002*/ 	.short	(.L_7 - .L_6)
.L_6:
        /*0004*/ 	.word	0x00000082


	//----- nvinfo : EIATTR_KPARAM_INFO
	.align		4
.L_7:
        /*0008*/ 	.byte	0x04, 0x17
        /*000a*/ 	.short	(.L_9 - .L_8)
.L_8:
        /*000c*/ 	.word	0x00000000
        /*0010*/ 	.short	0x0001
        /*0012*/ 	.short	0x0008
        /*0014*/ 	.byte	0x00, 0xf5, 0x21, 0x00


	//----- nvinfo : EIATTR_KPARAM_INFO
	.align		4
.L_9:
        /*0018*/ 	.byte	0x04, 0x17
        /*001a*/ 	.short	(.L_11 - .L_10)
.L_10:
        /*001c*/ 	.word	0x00000000
        /*0020*/ 	.short	0x0000
        /*0022*/ 	.short	0x0000
        /*0024*/ 	.byte	0x00, 0xf5, 0x21, 0x00


	//----- nvinfo : EIATTR_SPARSE_MMA_MASK
	.align		4
.L_11:
        /*0028*/ 	.byte	0x03, 0x50
        /*002a*/ 	.short	0x0000


	//----- nvinfo : EIATTR_MAXREG_COUNT
	.align		4
        /*002c*/ 	.byte	0x03, 0x1b
        /*002e*/ 	.short	0x00ff


	//----- nvinfo : EIATTR_NUM_BARRIERS
	.align		4
        /*0030*/ 	.byte	0x02, 0x4c
        /*0032*/ 	.byte	0x01
	.zero		1


	//----- nvinfo : EIATTR_MERCURY_ISA_VERSION
	.align		4
        /*0034*/ 	.byte	0x03, 0x5f
        /*0036*/ 	.short	0x0101


	//----- nvinfo : EIATTR_VRC_CTA_INIT_COUNT
	.align		4
        /*0038*/ 	.byte	0x02, 0x4a
	.zero		1
	.zero		1


	//----- nvinfo : EIATTR_EXIT_INSTR_OFFSETS
	.align		4
        /*003c*/ 	.byte	0x04, 0x1c
        /*003e*/ 	.short	(.L_13 - .L_12)


	//   ....[0]....
.L_12:
        /*0040*/ 	.word	0x00000210


	//----- nvinfo : EIATTR_CBANK_PARAM_SIZE
	.align		4
.L_13:
        /*0044*/ 	.byte	0x03, 0x19
        /*0046*/ 	.short	0x0010


	//----- nvinfo : EIATTR_PARAM_CBANK
	.align		4
        /*0048*/ 	.byte	0x04, 0x0a
        /*004a*/ 	.short	(.L_15 - .L_14)
	.align		4
.L_14:
        /*004c*/ 	.word	index@(.nv.constant0._Z10stencil_ldPiS_)
        /*0050*/ 	.short	0x0380
        /*0052*/ 	.short	0x0010


	//----- nvinfo : EIATTR_SW_WAR
	.align		4
.L_15:
        /*0054*/ 	.byte	0x04, 0x36
        /*0056*/ 	.short	(.L_17 - .L_16)
.L_16:
        /*0058*/ 	.word	0x00000008
.L_17:


//--------------------- .nv.callgraph             --------------------------
	.section	.nv.callgraph,"",@"SHT_CUDA_CALLGRAPH"
	.align	4
	.sectionentsize	8
	.align		4
        /*0000*/ 	.word	0x00000000
	.align		4
        /*0004*/ 	.word	0xffffffff
	.align		4
        /*0008*/ 	.word	0x00000000
	.align		4
        /*000c*/ 	.word	0xfffffffe
	.align		4
        /*0010*/ 	.word	0x00000000
	.align		4
        /*0014*/ 	.word	0xfffffffd
	.align		4
        /*0018*/ 	.word	0x00000000
	.align		4
        /*001c*/ 	.word	0xfffffffc


//--------------------- .text._Z10stencil_ldPiS_  --------------------------
	.section	.text._Z10stencil_ldPiS_,"ax",@progbits
	.align	128
        .global         _Z10stencil_ldPiS_
        .type           _Z10stencil_ldPiS_,@function
        .size           _Z10stencil_ldPiS_,(.L_x_1 - _Z10stencil_ldPiS_)
        .other          _Z10stencil_ldPiS_,@"STO_CUDA_ENTRY STV_DEFAULT"
_Z10stencil_ldPiS_:
.text._Z10stencil_ldPiS_:
[----:B------:R-:W-:Y:S01]  /*0000*/  LDC R1, c[0x0][0x37c] ;  /* 0x0000df00ff017b82 */ /* 0x000fe20000000800 */
[----:B------:R-:W0:Y:S07]  /*0010*/  S2R R7, SR_TID.X ;  /* 0x0000000000077919 */ /* 0x000e2e0000002100 */
[----:B------:R-:W1:Y:S01]  /*0020*/  S2UR UR4, SR_CTAID.X ;  /* 0x00000000000479c3 */ /* 0x000e620000002500 */
[----:B------:R-:W2:Y:S07]  /*0030*/  LDCU.64 UR6, c[0x0][0x358] ;  /* 0x00006b00ff0677ac */ /* 0x000eae0008000a00 */
[----:B------:R-:W1:Y:S08]  /*0040*/  LDC R0, c[0x0][0x360] ;  /* 0x0000d800ff007b82 */ /* 0x000e700000000800 */
[----:B------:R-:W3:Y:S01]  /*0050*/  LDC.64 R2, c[0x0][0x380] ;  /* 0x0000e000ff027b82 */ /* 0x000ee20000000a00 */
[----:B0-----:R-:W-:Y:S01]  /*0060*/  ISETP.GT.U32.AND P0, PT, R7, 0x2, PT ;  /* 0x000000020700780c */ /* 0x001fe20003f04070 */
[----:B-1----:R-:W-:-:S04]  /*0070*/  IMAD R5, R0, UR4, R7 ;  /* 0x0000000400057c24 */ /* 0x002fc8000f8e0207 */
[----:B---3--:R-:W-:-:S05]  /*0080*/  IMAD.WIDE R2, R5, 0x4, R2 ;  /* 0x0000000405027825 */ /* 0x008fca00078e0202 */
[----:B--2---:R-:W2:Y:S04]  /*0090*/  LDG.E R0, desc[UR6][R2.64] ;  /* 0x0000000602007981 */ /* 0x004ea8000c1e1900 */
[----:B------:R-:W3:Y:S04]  /*00a0*/  @!P0 LDG.E R4, desc[UR6][R2.64+-0xc] ;  /* 0xfffff40602048981 */ /* 0x000ee8000c1e1900 */
[----:B------:R0:W4:Y:S01]  /*00b0*/  @!P0 LDG.E R6, desc[UR6][R2.64+0x800] ;  /* 0x0008000602068981 */ /* 0x000122000c1e1900 */
[----:B------:R-:W1:Y:S01]  /*00c0*/  S2UR UR5, SR_CgaCtaId ;  /* 0x00000000000579c3 */ /* 0x000e620000008800 */
[----:B------:R-:W-:-:S07]  /*00d0*/  UMOV UR4, 0x400 ;  /* 0x0000040000047882 */ /* 0x000fce0000000000 */
[----:B0-----:R-:W0:Y:S01]  /*00e0*/  LDC.64 R2, c[0x0][0x388] ;  /* 0x0000e200ff027b82 */ /* 0x001e220000000a00 */
[----:B-1----:R-:W-:-:S06]  /*00f0*/  ULEA UR4, UR5, UR4, 0x18 ;  /* 0x0000000405047291 */ /* 0x002fcc000f8ec0ff */
[----:B------:R-:W-:Y:S01]  /*0100*/  LEA R7, R7, UR4, 0x2 ;  /* 0x0000000407077c11 */ /* 0x000fe2000f8e10ff */
[----:B0-----:R-:W-:-:S04]  /*0110*/  IMAD.WIDE R2, R5, 0x4, R2 ;  /* 0x0000000405027825 */ /* 0x001fc800078e0202 */
[----:B--2---:R-:W-:Y:S04]  /*0120*/  STS [R7+0xc], R0 ;  /* 0x00000c0007007388 */ /* 0x004fe80000000800 */
[----:B---3--:R-:W-:Y:S04]  /*0130*/  @!P0 STS [R7], R4 ;  /* 0x0000000407008388 */ /* 0x008fe80000000800 */
[----:B----4-:R-:W-:Y:S01]  /*0140*/  @!P0 STS [R7+0x80c], R6 ;  /* 0x00080c0607008388 */ /* 0x010fe20000000800 */
[----:B------:R-:W-:Y:S06]  /*0150*/  BAR.SYNC.DEFER_BLOCKING 0x0 ;  /* 0x0000000000007b1d */ /* 0x000fec0000010000 */
[----:B------:R-:W-:Y:S04]  /*0160*/  LDS R8, [R7] ;  /* 0x0000000007087984 */ /* 0x000fe80000000800 */
[----:B------:R-:W-:Y:S04]  /*0170*/  LDS R9, [R7+0x4] ;  /* 0x0000040007097984 */ /* 0x000fe80000000800 */
[----:B------:R-:W0:Y:S04]  /*0180*/  LDS R10, [R7+0x8] ;  /* 0x00000800070a7984 */ /* 0x000e280000000800 */
[----:B------:R-:W-:Y:S04]  /*0190*/  LDS R11, [R7+0xc] ;  /* 0x00000c00070b7984 */ /* 0x000fe80000000800 */
[----:B------:R-:W1:Y:S04]  /*01a0*/  LDS R12, [R7+0x10] ;  /* 0x00001000070c7984 */ /* 0x000e680000000800 */
[----:B------:R-:W-:Y:S04]  /*01b0*/  LDS R13, [R7+0x14] ;  /* 0x00001400070d7984 */ /* 0x000fe80000000800 */
[----:B------:R-:W2:Y:S01]  /*01c0*/  LDS R14, [R7+0x18] ;  /* 0x00001800070e7984 */ /* 0x000ea20000000800 */
[----:B0-----:R-:W-:-:S04]  /*01d0*/  IADD3 R8, PT, PT, R10, R9, R8 ;  /* 0x000000090a087210 */ /* 0x001fc80007ffe008 */
[----:B-1----:R-:W-:-:S04]  /*01e0*/  IADD3 R8, PT, PT, R12, R11, R8 ;  /* 0x0000000b0c087210 */ /* 0x002fc80007ffe008 */
[----:B--2---:R-:W-:-:S05]  /*01f0*/  IADD3 R13, PT, PT, R14, R13, R8 ;  /* 0x0000000d0e0d7210 */ /* 0x004fca0007ffe008 */
[----:B------:R-:W-:Y:S01]  /*0200*/  STG.E desc[UR6][R2.64], R13 ;  /* 0x0000000d02007986 */ /* 0x000fe2000c101906 */
[----:B------:R-:W-:Y:S05]  /*0210*/  EXIT ;  /* 0x000000000000794d */ /* 0x000fea0003800000 */
.L_x_0:
[----:B------:R-:W-:-:S00]  /*0220*/  BRA `(.L_x_0) ;  /* 0xfffffffc00fc7947 */ /* 0x000fc0000383ffff */
[----:B------:R-:W-:-:S00]  /*0230*/  NOP ;  /* 0x0000000000007918 */ /* 0x000fc00000000000 */
        /* <DEDUP_REMOVED lines=12> */
.L_x_1:


//--------------------- .nv.shared._Z10stencil_ldPiS_ --------------------------
	.section	.nv.shared._Z10stencil_ldPiS_,"aw",@nobits
	.sectionflags	@""
	.align	4
.nv.shared._Z10stencil_ldPiS_:
	.zero		3096


//--------------------- .nv.shared.reserved.0     --------------------------
	.section	.nv.shared.reserved.0,"aw",@nobits
	.weak		__nv_reservedSMEM_offset_0_alias
	.size		__nv_reservedSMEM_offset_0_alias, 0, 64
	.other		__nv_reservedSMEM_offset_0_alias,@"STO_CUDA_RESERVED_SHARED STV_DEFAULT"
__nv_reservedSMEM_offset_0_alias:
	.zero		0
	.zero		64


//--------------------- .nv.constant0._Z10stencil_ldPiS_ --------------------------
	.section	.nv.constant0._Z10stencil_ldPiS_,"a",@progbits
	.sectionflags	@""
	.align	4
.nv.constant0._Z10stencil_ldPiS_:
	.zero		912


//--------------------- SYMBOLS --------------------------

	.type		.nv.reservedSmem.offset0,@object
	.size		.nv.reservedSmem.offset0,0x4
	.type		.nv.reservedSmem.cap,@object
	.size		.nv.reservedSmem.cap,0x4
